//
// Generated by NVIDIA NVVM Compiler
//
// Compiler Build ID: CL-36424714
// Cuda compilation tools, release 13.0, V13.0.88
// Based on NVVM 20.0.0
//

.version 9.0
.target sm_100
.address_size 64

	// .globl	_Z15transformMatrixPiS_S_S_ii

.visible .entry _Z15transformMatrixPiS_S_S_ii(
	.param .u64 .ptr .align 1 _Z15transformMatrixPiS_S_S_ii_param_0,
	.param .u64 .ptr .align 1 _Z15transformMatrixPiS_S_S_ii_param_1,
	.param .u64 .ptr .align 1 _Z15transformMatrixPiS_S_S_ii_param_2,
	.param .u64 .ptr .align 1 _Z15transformMatrixPiS_S_S_ii_param_3,
	.param .u32 _Z15transformMatrixPiS_S_S_ii_param_4,
	.param .u32 _Z15transformMatrixPiS_S_S_ii_param_5
)
{
	.reg .pred 	%p<5>;
	.reg .b32 	%r<16>;
	.reg .b64 	%rd<19>;

	ld.param.u64 	%rd2, [_Z15transformMatrixPiS_S_S_ii_param_0];
	ld.param.u64 	%rd5, [_Z15transformMatrixPiS_S_S_ii_param_1];
	ld.param.u64 	%rd3, [_Z15transformMatrixPiS_S_S_ii_param_2];
	ld.param.u64 	%rd4, [_Z15transformMatrixPiS_S_S_ii_param_3];
	ld.param.u32 	%r5, [_Z15transformMatrixPiS_S_S_ii_param_4];
	ld.param.u32 	%r4, [_Z15transformMatrixPiS_S_S_ii_param_5];
	cvta.to.global.u64 	%rd1, %rd5;
	mov.u32 	%r6, %ctaid.y;
	mov.u32 	%r7, %ntid.y;
	mov.u32 	%r8, %tid.y;
	mad.lo.s32 	%r1, %r6, %r7, %r8;
	mov.u32 	%r9, %ctaid.x;
	mov.u32 	%r10, %ntid.x;
	mov.u32 	%r11, %tid.x;
	mad.lo.s32 	%r2, %r9, %r10, %r11;
	setp.ge.s32 	%p1, %r1, %r5;
	setp.ge.s32 	%p2, %r2, %r4;
	or.pred  	%p3, %p1, %p2;
	@%p3 bra 	$L__BB0_4;
	cvta.to.global.u64 	%rd6, %rd2;
	mad.lo.s32 	%r3, %r4, %r1, %r2;
	mul.wide.s32 	%rd7, %r3, 4;
	add.s64 	%rd8, %rd6, %rd7;
	ld.global.u32 	%r12, [%rd8];
	and.b32  	%r13, %r12, 1;
	setp.eq.b32 	%p4, %r13, 1;
	@%p4 bra 	$L__BB0_3;
	cvta.to.global.u64 	%rd14, %rd3;
	mul.wide.u32 	%rd15, %r1, 4;
	add.s64 	%rd16, %rd14, %rd15;
	ld.global.u32 	%r15, [%rd16];
	add.s64 	%rd18, %rd1, %rd7;
	st.global.u32 	[%rd18], %r15;
	bra.uni 	$L__BB0_4;
$L__BB0_3:
	cvta.to.global.u64 	%rd9, %rd4;
	mul.wide.s32 	%rd10, %r2, 4;
	add.s64 	%rd11, %rd9, %rd10;
	ld.global.u32 	%r14, [%rd11];
	add.s64 	%rd13, %rd1, %rd7;
	st.global.u32 	[%rd13], %r14;
$L__BB0_4:
	ret;

}


// ===== COMPILED SASS (sm_100) =====

	.target	sm_100

	.elftype	@"ET_EXEC"


//--------------------- .note.nv.tkinfo           --------------------------
	.section	.note.nv.tkinfo,"",@"SHT_NOTE"
	.sectionflags	@"SHF_NOTE_NV_TKINFO"
	.tkinfo
        /*0018*/ 	.word	0x00000002
        /*0030*/ 	.string	""
        /*0030*/ 	.string	"ptxas"
        /*0030*/ 	.string	"Cuda compilation tools, release 13.0, V13.0.88"
        /*0030*/ 	.string	"Build cuda_13.0.r13.0/compiler.36424714_0"
        /*0030*/ 	.string	"-arch sm_100 -m 64 "



//--------------------- .note.nv.cuinfo           --------------------------
	.section	.note.nv.cuinfo,"",@"SHT_NOTE"
	.sectionflags	@"SHF_NOTE_NV_CUINFO"
        /*0018*/ 	.short	0x0002
        /*001a*/ 	.short	0x0064
        /*001c*/ 	.short	0x0082
	.zero		2


//--------------------- .nv.info                  --------------------------
	.section	.nv.info,"",@"SHT_CUDA_INFO"
	.align	4


	//----- nvinfo : EIATTR_REGCOUNT
	.align		4
        /*0000*/ 	.byte	0x04, 0x2f
        /*0002*/ 	.short	(.L_1 - .L_0)
	.align		4
.L_0:
        /*0004*/ 	.word	index@(_Z15transformMatrixPiS_S_S_ii)
        /*0008*/ 	.word	0x0000000a


	//----- nvinfo : EIATTR_FRAME_SIZE
	.align		4
.L_1:
        /*000c*/ 	.byte	0x04, 0x11
        /*000e*/ 	.short	(.L_3 - .L_2)
	.align		4
.L_2:
        /*0010*/ 	.word	index@(_Z15transformMatrixPiS_S_S_ii)
        /*0014*/ 	.word	0x00000000


	//----- nvinfo : EIATTR_MIN_STACK_SIZE
	.align		4
.L_3:
        /*0018*/ 	.byte	0x04, 0x12
        /*001a*/ 	.short	(.L_5 - .L_4)
	.align		4
.L_4:
        /*001c*/ 	.word	index@(_Z15transformMatrixPiS_S_S_ii)
        /*0020*/ 	.word	0x00000000
.L_5:


//--------------------- .nv.compat                --------------------------
	.section	.nv.compat,"",@"SHT_CUDA_COMPAT_INFO"
	.align	4
        /*0000*/ 	.byte	0x02, 0x09, 0x00, 0x00, 0x02, 0x02, 0x01, 0x00, 0x02, 0x05, 0x05, 0x00, 0x03, 0x07, 0x01, 0x01
        /*0010*/ 	.byte	0x02, 0x03, 0x00, 0x00, 0x02, 0x06, 0x01, 0x00, 0x04, 0x0b, 0x08, 0x00, 0x09, 0x00, 0x00, 0x00
        /*0020*/ 	.byte	0x00, 0x00, 0x00, 0x00


//--------------------- .nv.info._Z15transformMatrixPiS_S_S_ii --------------------------
	.section	.nv.info._Z15transformMatrixPiS_S_S_ii,"",@"SHT_CUDA_INFO"
	.sectionflags	@""
	.align	4


	//----- nvinfo : EIATTR_CUDA_API_VERSION
	.align		4
        /*0000*/ 	.byte	0x04, 0x37
        /*0002*/ 	.short	(.L_7 - .L_6)
.L_6:
        /*0004*/ 	.word	0x00000082


	//----- nvinfo : EIATTR_KPARAM_INFO
	.align		4
.L_7:
        /*0008*/ 	.byte	0x04, 0x17
        /*000a*/ 	.short	(.L_9 - .L_8)
.L_8:
        /*000c*/ 	.word	0x00000000
        /*0010*/ 	.short	0x0005
        /*0012*/ 	.short	0x0024
        /*0014*/ 	.byte	0x00, 0xf0, 0x11, 0x00


	//----- nvinfo : EIATTR_KPARAM_INFO
	.align		4
.L_9:
        /*0018*/ 	.byte	0x04, 0x17
        /*001a*/ 	.short	(.L_11 - .L_10)
.L_10:
        /*001c*/ 	.word	0x00000000
        /*0020*/ 	.short	0x0004
        /*0022*/ 	.short	0x0020
        /*0024*/ 	.byte	0x00, 0xf0, 0x11, 0x00


	//----- nvinfo : EIATTR_KPARAM_INFO
	.align		4
.L_11:
        /*0028*/ 	.byte	0x04, 0x17
        /*002a*/ 	.short	(.L_13 - .L_12)
.L_12:
        /*002c*/ 	.word	0x00000000
        /*0030*/ 	.short	0x0003
        /*0032*/ 	.short	0x0018
        /*0034*/ 	.byte	0x00, 0xf5, 0x21, 0x00


	//----- nvinfo : EIATTR_KPARAM_INFO
	.align		4
.L_13:
        /*0038*/ 	.byte	0x04, 0x17
        /*003a*/ 	.short	(.L_15 - .L_14)
.L_14:
        /*003c*/ 	.word	0x00000000
        /*0040*/ 	.short	0x0002
        /*0042*/ 	.short	0x0010
        /*0044*/ 	.byte	0x00, 0xf5, 0x21, 0x00


	//----- nvinfo : EIATTR_KPARAM_INFO
	.align		4
.L_15:
        /*0048*/ 	.byte	0x04, 0x17
        /*004a*/ 	.short	(.L_17 - .L_16)
.L_16:
        /*004c*/ 	.word	0x00000000
        /*0050*/ 	.short	0x0001
        /*0052*/ 	.short	0x0008
        /*0054*/ 	.byte	0x00, 0xf5, 0x21, 0x00


	//----- nvinfo : EIATTR_KPARAM_INFO
	.align		4
.L_17:
        /*0058*/ 	.byte	0x04, 0x17
        /*005a*/ 	.short	(.L_19 - .L_18)
.L_18:
        /*005c*/ 	.word	0x00000000
        /*0060*/ 	.short	0x0000
        /*0062*/ 	.short	0x0000
        /*0064*/ 	.byte	0x00, 0xf5, 0x21, 0x00


	//----- nvinfo : EIATTR_SPARSE_MMA_MASK
	.align		4
.L_19:
        /*0068*/ 	.byte	0x03, 0x50
        /*006a*/ 	.short	0x0000


	//----- nvinfo : EIATTR_MAXREG_COUNT
	.align		4
        /*006c*/ 	.byte	0x03, 0x1b
        /*006e*/ 	.short	0x00ff


	//----- nvinfo : EIATTR_MERCURY_ISA_VERSION
	.align		4
        /*0070*/ 	.byte	0x03, 0x5f
        /*0072*/ 	.short	0x0101


	//----- nvinfo : EIATTR_VRC_CTA_INIT_COUNT
	.align		4
        /*0074*/ 	.byte	0x02, 0x4a
	.zero		1
	.zero		1


	//----- nvinfo : EIATTR_EXIT_INSTR_OFFSETS
	.align		4
        /*0078*/ 	.byte	0x04, 0x1c
        /*007a*/ 	.short	(.L_21 - .L_20)


	//   ....[0]....
.L_20:
        /*007c*/ 	.word	0x000000c0


	//   ....[1]....
        /*0080*/ 	.word	0x000001b0


	//   ....[2]....
        /*0084*/ 	.word	0x00000220


	//----- nvinfo : EIATTR_CRS_STACK_SIZE
	.align		4
.L_21:
        /*0088*/ 	.byte	0x04, 0x1e
        /*008a*/ 	.short	(.L_23 - .L_22)
.L_22:
        /*008c*/ 	.word	0x00000000


	//----- nvinfo : EIATTR_CBANK_PARAM_SIZE
	.align		4
.L_23:
        /*0090*/ 	.byte	0x03, 0x19
        /*0092*/ 	.short	0x0028


	//----- nvinfo : EIATTR_PARAM_CBANK
	.align		4
        /*0094*/ 	.byte	0x04, 0x0a
        /*0096*/ 	.short	(.L_25 - .L_24)
	.align		4
.L_24:
        /*0098*/ 	.word	index@(.nv.constant0._Z15transformMatrixPiS_S_S_ii)
        /*009c*/ 	.short	0x0380
        /*009e*/ 	.short	0x0028


	//----- nvinfo : EIATTR_SW_WAR
	.align		4
.L_25:
        /*00a0*/ 	.byte	0x04, 0x36
        /*00a2*/ 	.short	(.L_27 - .L_26)
.L_26:
        /*00a4*/ 	.word	0x00000008
.L_27:


//--------------------- .nv.callgraph             --------------------------
	.section	.nv.callgraph,"",@"SHT_CUDA_CALLGRAPH"
	.align	4
	.sectionentsize	8
	.align		4
        /*0000*/ 	.word	0x00000000
	.align		4
        /*0004*/ 	.word	0xffffffff
	.align		4
        /*0008*/ 	.word	0x00000000
	.align		4
        /*000c*/ 	.word	0xfffffffe
	.align		4
        /*0010*/ 	.word	0x00000000
	.align		4
        /*0014*/ 	.word	0xfffffffd
	.align		4
        /*0018*/ 	.word	0x00000000
	.align		4
        /*001c*/ 	.word	0xfffffffc


//--------------------- .text._Z15transformMatrixPiS_S_S_ii --------------------------
	.section	.text._Z15transformMatrixPiS_S_S_ii,"ax",@progbits
	.align	128
        .global         _Z15transformMatrixPiS_S_S_ii
        .type           _Z15transformMatrixPiS_S_S_ii,@function
        .size           _Z15transformMatrixPiS_S_S_ii,(.L_x_2 - _Z15transformMatrixPiS_S_S_ii)
        .other          _Z15transformMatrixPiS_S_S_ii,@"STO_CUDA_ENTRY STV_DEFAULT"
_Z15transformMatrixPiS_S_S_ii:
.text._Z15transformMatrixPiS_S_S_ii:
[----:B------:R-:W-:Y:S01]  /*0000*/  LDC R1, c[0x0][0x37c] ;  /* 0x0000df00ff017b82 */ /* 0x000fe20000000800 */
[----:B------:R-:W0:Y:S07]  /*0010*/  S2R R3, SR_TID.X ;  /* 0x0000000000037919 */ /* 0x000e2e0000002100 */
[----:B------:R-:W1:Y:S01]  /*0020*/  LDC R5, c[0x0][0x364] ;  /* 0x0000d900ff057b82 */ /* 0x000e620000000800 */
[----:B------:R-:W2:Y:S01]  /*0030*/  LDCU.64 UR6, c[0x0][0x3a0] ;  /* 0x00007400ff0677ac */ /* 0x000ea20008000a00 */
[----:B------:R-:W1:Y:S06]  /*0040*/  S2R R2, SR_TID.Y ;  /* 0x0000000000027919 */ /* 0x000e6c0000002200 */
[----:B------:R-:W0:Y:S08]  /*0050*/  S2UR UR5, SR_CTAID.X ;  /* 0x00000000000579c3 */ /* 0x000e300000002500 */
[----:B------:R-:W0:Y:S08]  /*0060*/  LDC R0, c[0x0][0x360] ;  /* 0x0000d800ff007b82 */ /* 0x000e300000000800 */
[----:B------:R-:W1:Y:S01]  /*0070*/  S2UR UR4, SR_CTAID.Y ;  /* 0x00000000000479c3 */ /* 0x000e620000002600 */
[----:B0-----:R-:W-:-:S05]  /*0080*/  IMAD R0, R0, UR5, R3 ;  /* 0x0000000500007c24 */ /* 0x001fca000f8e0203 */
[----:B--2---:R-:W-:Y:S01]  /*0090*/  ISETP.GE.AND P0, PT, R0, UR7, PT ;  /* 0x0000000700007c0c */ /* 0x004fe2000bf06270 */
[----:B-1----:R-:W-:-:S05]  /*00a0*/  IMAD R5, R5, UR4, R2 ;  /* 0x0000000405057c24 */ /* 0x002fca000f8e0202 */
[----:B------:R-:W-:-:S13]  /*00b0*/  ISETP.GE.OR P0, PT, R5, UR6, P0 ;  /* 0x0000000605007c0c */ /* 0x000fda0008706670 */
[----:B------:R-:W-:Y:S05]  /*00c0*/  @P0 EXIT ;  /* 0x000000000000094d */ /* 0x000fea0003800000 */
[----:B------:R-:W0:Y:S01]  /*00d0*/  LDC.64 R2, c[0x0][0x380] ;  /* 0x0000e000ff027b82 */ /* 0x000e220000000a00 */
[----:B------:R-:W1:Y:S01]  /*00e0*/  LDCU.64 UR4, c[0x0][0x358] ;  /* 0x00006b00ff0477ac */ /* 0x000e620008000a00 */
[----:B------:R-:W-:-:S04]  /*00f0*/  IMAD R7, R5, UR7, R0 ;  /* 0x0000000705077c24 */ /* 0x000fc8000f8e0200 */
[----:B0-----:R-:W-:-:S06]  /*0100*/  IMAD.WIDE R2, R7, 0x4, R2 ;  /* 0x0000000407027825 */ /* 0x001fcc00078e0202 */
[----:B-1----:R-:W2:Y:S02]  /*0110*/  LDG.E R2, desc[UR4][R2.64] ;  /* 0x0000000402027981 */ /* 0x002ea4000c1e1900 */
[----:B--2---:R-:W-:-:S04]  /*0120*/  LOP3.LUT R4, R2, 0x1, RZ, 0xc0, !PT ;  /* 0x0000000102047812 */ /* 0x004fc800078ec0ff */
[----:B------:R-:W-:-:S13]  /*0130*/  ISETP.NE.U32.AND P0, PT, R4, 0x1, PT ;  /* 0x000000010400780c */ /* 0x000fda0003f05070 */
[----:B------:R-:W-:Y:S05]  /*0140*/  @!P0 BRA `(.L_x_0) ;  /* 0x00000000001c8947 */ /* 0x000fea0003800000 */
[----:B------:R-:W0:Y:S02]  /*0150*/  LDC.64 R2, c[0x0][0x390] ;  /* 0x0000e400ff027b82 */ /* 0x000e240000000a00 */
[----:B0-----:R-:W-:-:S06]  /*0160*/  IMAD.WIDE.U32 R2, R5, 0x4, R2 ;  /* 0x0000000405027825 */ /* 0x001fcc00078e0002 */
[----:B------:R-:W0:Y:S01]  /*0170*/  LDC.64 R4, c[0x0][0x388] ;  /* 0x0000e200ff047b82 */ /* 0x000e220000000a00 */
[----:B------:R-:W2:Y:S01]  /*0180*/  LDG.E R3, desc[UR4][R2.64] ;  /* 0x0000000402037981 */ /* 0x000ea2000c1e1900 */
[----:B0-----:R-:W-:-:S05]  /*0190*/  IMAD.WIDE R4, R7, 0x4, R4 ;  /* 0x0000000407047825 */ /* 0x001fca00078e0204 */
[----:B--2---:R-:W-:Y:S01]  /*01a0*/  STG.E desc[UR4][R4.64], R3 ;  /* 0x0000000304007986 */ /* 0x004fe2000c101904 */
[----:B------:R-:W-:Y:S05]  /*01b0*/  EXIT ;  /* 0x000000000000794d */ /* 0x000fea0003800000 */
.L_x_0:
[----:B------:R-:W0:Y:S08]  /*01c0*/  LDC.64 R2, c[0x0][0x398] ;  /* 0x0000e600ff027b82 */ /* 0x000e300000000a00 */
[----:B------:R-:W1:Y:S01]  /*01d0*/  LDC.64 R4, c[0x0][0x388] ;  /* 0x0000e200ff047b82 */ /* 0x000e620000000a00 */
[----:B0-----:R-:W-:-:S06]  /*01e0*/  IMAD.WIDE R2, R0, 0x4, R2 ;  /* 0x0000000400027825 */ /* 0x001fcc00078e0202 */
[----:B------:R-:W2:Y:S01]  /*01f0*/  LDG.E R3, desc[UR4][R2.64] ;  /* 0x0000000402037981 */ /* 0x000ea2000c1e1900 */
[----:B-1----:R-:W-:-:S05]  /*0200*/  IMAD.WIDE R4, R7, 0x4, R4 ;  /* 0x0000000407047825 */ /* 0x002fca00078e0204 */
[----:B--2---:R-:W-:Y:S01]  /*0210*/  STG.E desc[UR4][R4.64], R3 ;  /* 0x0000000304007986 */ /* 0x004fe2000c101904 */
[----:B------:R-:W-:Y:S05]  /*0220*/  EXIT ;  /* 0x000000000000794d */ /* 0x000fea0003800000 */
.L_x_1:
[----:B------:R-:W-:-:S00]  /*0230*/  BRA `(.L_x_1) ;  /* 0xfffffffc00fc7947 */ /* 0x000fc0000383ffff */
[----:B------:R-:W-:-:S00]  /*0240*/  NOP ;  /* 0x0000000000007918 */ /* 0x000fc00000000000 */
        /* <DEDUP_REMOVED lines=11> */
.L_x_2:


//--------------------- .nv.shared.reserved.0     --------------------------
	.section	.nv.shared.reserved.0,"aw",@nobits
	.weak		__nv_reservedSMEM_offset_0_alias
	.size		__nv_reservedSMEM_offset_0_alias, 0, 64
	.other		__nv_reservedSMEM_offset_0_alias,@"STO_CUDA_RESERVED_SHARED STV_DEFAULT"
__nv_reservedSMEM_offset_0_alias:
	.zero		0
	.zero		64


//--------------------- .nv.constant0._Z15transformMatrixPiS_S_S_ii --------------------------
	.section	.nv.constant0._Z15transformMatrixPiS_S_S_ii,"a",@progbits
	.sectionflags	@""
	.align	4
.nv.constant0._Z15transformMatrixPiS_S_S_ii:
	.zero		936


//--------------------- SYMBOLS --------------------------

	.type		.nv.reservedSmem.offset0,@object
	.size		.nv.reservedSmem.offset0,0x4
